//
// Generated by NVIDIA NVVM Compiler
//
// Compiler Build ID: CL-36424714
// Cuda compilation tools, release 13.0, V13.0.88
// Based on NVVM 20.0.0
//

.version 9.0
.target sm_100
.address_size 64

	// .globl	_Z16matrixVectorMultPfS_S_ii

.visible .entry _Z16matrixVectorMultPfS_S_ii(
	.param .u64 .ptr .align 1 _Z16matrixVectorMultPfS_S_ii_param_0,
	.param .u64 .ptr .align 1 _Z16matrixVectorMultPfS_S_ii_param_1,
	.param .u64 .ptr .align 1 _Z16matrixVectorMultPfS_S_ii_param_2,
	.param .u32 _Z16matrixVectorMultPfS_S_ii_param_3,
	.param .u32 _Z16matrixVectorMultPfS_S_ii_param_4
)
{
	.reg .pred 	%p<2>;
	.reg .b32 	%r<15>;
	.reg .b32 	%f<4>;
	.reg .b64 	%rd<11>;

	ld.param.u64 	%rd1, [_Z16matrixVectorMultPfS_S_ii_param_0];
	ld.param.u64 	%rd2, [_Z16matrixVectorMultPfS_S_ii_param_1];
	ld.param.u64 	%rd3, [_Z16matrixVectorMultPfS_S_ii_param_2];
	ld.param.u32 	%r4, [_Z16matrixVectorMultPfS_S_ii_param_3];
	ld.param.u32 	%r3, [_Z16matrixVectorMultPfS_S_ii_param_4];
	mov.u32 	%r6, %ctaid.x;
	mov.u32 	%r7, %ntid.x;
	mov.u32 	%r8, %tid.x;
	mad.lo.s32 	%r1, %r6, %r7, %r8;
	mov.u32 	%r9, %ctaid.y;
	mov.u32 	%r10, %ntid.y;
	mov.u32 	%r11, %tid.y;
	mad.lo.s32 	%r12, %r9, %r10, %r11;
	max.s32 	%r13, %r1, %r12;
	setp.ge.s32 	%p1, %r13, %r4;
	@%p1 bra 	$L__BB0_2;
	cvta.to.global.u64 	%rd4, %rd1;
	cvta.to.global.u64 	%rd5, %rd2;
	cvta.to.global.u64 	%rd6, %rd3;
	mul.lo.s32 	%r14, %r3, %r1;
	mul.wide.s32 	%rd7, %r14, 4;
	add.s64 	%rd8, %rd4, %rd7;
	ld.global.f32 	%f1, [%rd8];
	mul.wide.u32 	%rd9, %r12, 4;
	add.s64 	%rd10, %rd5, %rd9;
	ld.global.f32 	%f2, [%rd10];
	mul.f32 	%f3, %f1, %f2;
	st.global.f32 	[%rd6], %f3;
$L__BB0_2:
	ret;

}


// ===== COMPILED SASS (sm_100) =====

	.target	sm_100

	.elftype	@"ET_EXEC"


//--------------------- .note.nv.tkinfo           --------------------------
	.section	.note.nv.tkinfo,"",@"SHT_NOTE"
	.sectionflags	@"SHF_NOTE_NV_TKINFO"
	.tkinfo
        /*0018*/ 	.word	0x00000002
        /*0030*/ 	.string	""
        /*0030*/ 	.string	"ptxas"
        /*0030*/ 	.string	"Cuda compilation tools, release 13.0, V13.0.88"
        /*0030*/ 	.string	"Build cuda_13.0.r13.0/compiler.36424714_0"
        /*0030*/ 	.string	"-arch sm_100 -m 64 "



//--------------------- .note.nv.cuinfo           --------------------------
	.section	.note.nv.cuinfo,"",@"SHT_NOTE"
	.sectionflags	@"SHF_NOTE_NV_CUINFO"
        /*0018*/ 	.short	0x0002
        /*001a*/ 	.short	0x0064
        /*001c*/ 	.short	0x0082
	.zero		2


//--------------------- .nv.info                  --------------------------
	.section	.nv.info,"",@"SHT_CUDA_INFO"
	.align	4


	//----- nvinfo : EIATTR_REGCOUNT
	.align		4
        /*0000*/ 	.byte	0x04, 0x2f
        /*0002*/ 	.short	(.L_1 - .L_0)
	.align		4
.L_0:
        /*0004*/ 	.word	index@(_Z16matrixVectorMultPfS_S_ii)
        /*0008*/ 	.word	0x0000000c


	//----- nvinfo : EIATTR_FRAME_SIZE
	.align		4
.L_1:
        /*000c*/ 	.byte	0x04, 0x11
        /*000e*/ 	.short	(.L_3 - .L_2)
	.align		4
.L_2:
        /*0010*/ 	.word	index@(_Z16matrixVectorMultPfS_S_ii)
        /*0014*/ 	.word	0x00000000


	//----- nvinfo : EIATTR_MIN_STACK_SIZE
	.align		4
.L_3:
        /*0018*/ 	.byte	0x04, 0x12
        /*001a*/ 	.short	(.L_5 - .L_4)
	.align		4
.L_4:
        /*001c*/ 	.word	index@(_Z16matrixVectorMultPfS_S_ii)
        /*0020*/ 	.word	0x00000000
.L_5:


//--------------------- .nv.compat                --------------------------
	.section	.nv.compat,"",@"SHT_CUDA_COMPAT_INFO"
	.align	4
        /*0000*/ 	.byte	0x02, 0x09, 0x00, 0x00, 0x02, 0x02, 0x01, 0x00, 0x02, 0x05, 0x05, 0x00, 0x03, 0x07, 0x01, 0x01
        /*0010*/ 	.byte	0x02, 0x03, 0x00, 0x00, 0x02, 0x06, 0x01, 0x00, 0x04, 0x0b, 0x08, 0x00, 0x09, 0x00, 0x00, 0x00
        /*0020*/ 	.byte	0x00, 0x00, 0x00, 0x00


//--------------------- .nv.info._Z16matrixVectorMultPfS_S_ii --------------------------
	.section	.nv.info._Z16matrixVectorMultPfS_S_ii,"",@"SHT_CUDA_INFO"
	.sectionflags	@""
	.align	4


	//----- nvinfo : EIATTR_CUDA_API_VERSION
	.align		4
        /*0000*/ 	.byte	0x04, 0x37
        /*0002*/ 	.short	(.L_7 - .L_6)
.L_6:
        /*0004*/ 	.word	0x00000082


	//----- nvinfo : EIATTR_KPARAM_INFO
	.align		4
.L_7:
        /*0008*/ 	.byte	0x04, 0x17
        /*000a*/ 	.short	(.L_9 - .L_8)
.L_8:
        /*000c*/ 	.word	0x00000000
        /*0010*/ 	.short	0x0004
        /*0012*/ 	.short	0x001c
        /*0014*/ 	.byte	0x00, 0xf0, 0x11, 0x00


	//----- nvinfo : EIATTR_KPARAM_INFO
	.align		4
.L_9:
        /*0018*/ 	.byte	0x04, 0x17
        /*001a*/ 	.short	(.L_11 - .L_10)
.L_10:
        /*001c*/ 	.word	0x00000000
        /*0020*/ 	.short	0x0003
        /*0022*/ 	.short	0x0018
        /*0024*/ 	.byte	0x00, 0xf0, 0x11, 0x00


	//----- nvinfo : EIATTR_KPARAM_INFO
	.align		4
.L_11:
        /*0028*/ 	.byte	0x04, 0x17
        /*002a*/ 	.short	(.L_13 - .L_12)
.L_12:
        /*002c*/ 	.word	0x00000000
        /*0030*/ 	.short	0x0002
        /*0032*/ 	.short	0x0010
        /*0034*/ 	.byte	0x00, 0xf5, 0x21, 0x00


	//----- nvinfo : EIATTR_KPARAM_INFO
	.align		4
.L_13:
        /*0038*/ 	.byte	0x04, 0x17
        /*003a*/ 	.short	(.L_15 - .L_14)
.L_14:
        /*003c*/ 	.word	0x00000000
        /*0040*/ 	.short	0x0001
        /*0042*/ 	.short	0x0008
        /*0044*/ 	.byte	0x00, 0xf5, 0x21, 0x00


	//----- nvinfo : EIATTR_KPARAM_INFO
	.align		4
.L_15:
        /*0048*/ 	.byte	0x04, 0x17
        /*004a*/ 	.short	(.L_17 - .L_16)
.L_16:
        /*004c*/ 	.word	0x00000000
        /*0050*/ 	.short	0x0000
        /*0052*/ 	.short	0x0000
        /*0054*/ 	.byte	0x00, 0xf5, 0x21, 0x00


	//----- nvinfo : EIATTR_SPARSE_MMA_MASK
	.align		4
.L_17:
        /*0058*/ 	.byte	0x03, 0x50
        /*005a*/ 	.short	0x0000


	//----- nvinfo : EIATTR_MAXREG_COUNT
	.align		4
        /*005c*/ 	.byte	0x03, 0x1b
        /*005e*/ 	.short	0x00ff


	//----- nvinfo : EIATTR_MERCURY_ISA_VERSION
	.align		4
        /*0060*/ 	.byte	0x03, 0x5f
        /*0062*/ 	.short	0x0101


	//----- nvinfo : EIATTR_VRC_CTA_INIT_COUNT
	.align		4
        /*0064*/ 	.byte	0x02, 0x4a
	.zero		1
	.zero		1


	//----- nvinfo : EIATTR_EXIT_INSTR_OFFSETS
	.align		4
        /*0068*/ 	.byte	0x04, 0x1c
        /*006a*/ 	.short	(.L_19 - .L_18)


	//   ....[0]....
.L_18:
        /*006c*/ 	.word	0x000000c0


	//   ....[1]....
        /*0070*/ 	.word	0x00000190


	//----- nvinfo : EIATTR_CBANK_PARAM_SIZE
	.align		4
.L_19:
        /*0074*/ 	.byte	0x03, 0x19
        /*0076*/ 	.short	0x0020


	//----- nvinfo : EIATTR_PARAM_CBANK
	.align		4
        /*0078*/ 	.byte	0x04, 0x0a
        /*007a*/ 	.short	(.L_21 - .L_20)
	.align		4
.L_20:
        /*007c*/ 	.word	index@(.nv.constant0._Z16matrixVectorMultPfS_S_ii)
        /*0080*/ 	.short	0x0380
        /*0082*/ 	.short	0x0020


	//----- nvinfo : EIATTR_SW_WAR
	.align		4
.L_21:
        /*0084*/ 	.byte	0x04, 0x36
        /*0086*/ 	.short	(.L_23 - .L_22)
.L_22:
        /*0088*/ 	.word	0x00000008
.L_23:


//--------------------- .nv.callgraph             --------------------------
	.section	.nv.callgraph,"",@"SHT_CUDA_CALLGRAPH"
	.align	4
	.sectionentsize	8
	.align		4
        /*0000*/ 	.word	0x00000000
	.align		4
        /*0004*/ 	.word	0xffffffff
	.align		4
        /*0008*/ 	.word	0x00000000
	.align		4
        /*000c*/ 	.word	0xfffffffe
	.align		4
        /*0010*/ 	.word	0x00000000
	.align		4
        /*0014*/ 	.word	0xfffffffd
	.align		4
        /*0018*/ 	.word	0x00000000
	.align		4
        /*001c*/ 	.word	0xfffffffc


//--------------------- .text._Z16matrixVectorMultPfS_S_ii --------------------------
	.section	.text._Z16matrixVectorMultPfS_S_ii,"ax",@progbits
	.align	128
        .global         _Z16matrixVectorMultPfS_S_ii
        .type           _Z16matrixVectorMultPfS_S_ii,@function
        .size           _Z16matrixVectorMultPfS_S_ii,(.L_x_1 - _Z16matrixVectorMultPfS_S_ii)
        .other          _Z16matrixVectorMultPfS_S_ii,@"STO_CUDA_ENTRY STV_DEFAULT"
_Z16matrixVectorMultPfS_S_ii:
.text._Z16matrixVectorMultPfS_S_ii:
[----:B------:R-:W-:Y:S01]  /*0000*/  LDC R1, c[0x0][0x37c] ;  /* 0x0000df00ff017b82 */ /* 0x000fe20000000800 */
[----:B------:R-:W0:Y:S07]  /*0010*/  S2R R3, SR_TID.X ;  /* 0x0000000000037919 */ /* 0x000e2e0000002100 */
[----:B------:R-:W0:Y:S01]  /*0020*/  LDC R0, c[0x0][0x360] ;  /* 0x0000d800ff007b82 */ /* 0x000e220000000800 */
[----:B------:R-:W1:Y:S01]  /*0030*/  LDCU UR6, c[0x0][0x398] ;  /* 0x00007300ff0677ac */ /* 0x000e620008000800 */
[----:B------:R-:W2:Y:S06]  /*0040*/  S2R R2, SR_TID.Y ;  /* 0x0000000000027919 */ /* 0x000eac0000002200 */
[----:B------:R-:W0:Y:S08]  /*0050*/  S2UR UR4, SR_CTAID.X ;  /* 0x00000000000479c3 */ /* 0x000e300000002500 */
[----:B------:R-:W2:Y:S08]  /*0060*/  S2UR UR5, SR_CTAID.Y ;  /* 0x00000000000579c3 */ /* 0x000eb00000002600 */
[----:B------:R-:W2:Y:S01]  /*0070*/  LDC R7, c[0x0][0x364] ;  /* 0x0000d900ff077b82 */ /* 0x000ea20000000800 */
[----:B0-----:R-:W-:-:S02]  /*0080*/  IMAD R0, R0, UR4, R3 ;  /* 0x0000000400007c24 */ /* 0x001fc4000f8e0203 */
[----:B--2---:R-:W-:-:S05]  /*0090*/  IMAD R7, R7, UR5, R2 ;  /* 0x0000000507077c24 */ /* 0x004fca000f8e0202 */
[----:B------:R-:W-:-:S04]  /*00a0*/  VIMNMX R2, PT, PT, R0, R7, !PT ;  /* 0x0000000700027248 */ /* 0x000fc80007fe0100 */
[----:B-1----:R-:W-:-:S13]  /*00b0*/  ISETP.GE.AND P0, PT, R2, UR6, PT ;  /* 0x0000000602007c0c */ /* 0x002fda000bf06270 */
[----:B------:R-:W-:Y:S05]  /*00c0*/  @P0 EXIT ;  /* 0x000000000000094d */ /* 0x000fea0003800000 */
[----:B------:R-:W0:Y:S01]  /*00d0*/  LDC.64 R4, c[0x0][0x388] ;  /* 0x0000e200ff047b82 */ /* 0x000e220000000a00 */
[----:B------:R-:W1:Y:S01]  /*00e0*/  LDCU UR6, c[0x0][0x39c] ;  /* 0x00007380ff0677ac */ /* 0x000e620008000800 */
[----:B------:R-:W2:Y:S06]  /*00f0*/  LDCU.64 UR4, c[0x0][0x358] ;  /* 0x00006b00ff0477ac */ /* 0x000eac0008000a00 */
[----:B------:R-:W3:Y:S01]  /*0100*/  LDC.64 R2, c[0x0][0x380] ;  /* 0x0000e000ff027b82 */ /* 0x000ee20000000a00 */
[----:B-1----:R-:W-:Y:S02]  /*0110*/  IMAD R9, R0, UR6, RZ ;  /* 0x0000000600097c24 */ /* 0x002fe4000f8e02ff */
[----:B0-----:R-:W-:-:S06]  /*0120*/  IMAD.WIDE.U32 R4, R7, 0x4, R4 ;  /* 0x0000000407047825 */ /* 0x001fcc00078e0004 */
[----:B--2---:R-:W2:Y:S01]  /*0130*/  LDG.E R5, desc[UR4][R4.64] ;  /* 0x0000000404057981 */ /* 0x004ea2000c1e1900 */
[----:B---3--:R-:W-:-:S06]  /*0140*/  IMAD.WIDE R2, R9, 0x4, R2 ;  /* 0x0000000409027825 */ /* 0x008fcc00078e0202 */
[----:B------:R-:W2:Y:S01]  /*0150*/  LDG.E R2, desc[UR4][R2.64] ;  /* 0x0000000402027981 */ /* 0x000ea2000c1e1900 */
[----:B------:R-:W0:Y:S01]  /*0160*/  LDC.64 R6, c[0x0][0x390] ;  /* 0x0000e400ff067b82 */ /* 0x000e220000000a00 */
[----:B--2---:R-:W-:-:S05]  /*0170*/  FMUL R9, R2, R5 ;  /* 0x0000000502097220 */ /* 0x004fca0000400000 */
[----:B0-----:R-:W-:Y:S01]  /*0180*/  STG.E desc[UR4][R6.64], R9 ;  /* 0x0000000906007986 */ /* 0x001fe2000c101904 */
[----:B------:R-:W-:Y:S05]  /*0190*/  EXIT ;  /* 0x000000000000794d */ /* 0x000fea0003800000 */
.L_x_0:
[----:B------:R-:W-:-:S00]  /*01a0*/  BRA `(.L_x_0) ;  /* 0xfffffffc00fc7947 */ /* 0x000fc0000383ffff */
[----:B------:R-:W-:-:S00]  /*01b0*/  NOP ;  /* 0x0000000000007918 */ /* 0x000fc00000000000 */
        /* <DEDUP_REMOVED lines=12> */
.L_x_1:


//--------------------- .nv.shared.reserved.0     --------------------------
	.section	.nv.shared.reserved.0,"aw",@nobits
	.weak		__nv_reservedSMEM_offset_0_alias
	.size		__nv_reservedSMEM_offset_0_alias, 0, 64
	.other		__nv_reservedSMEM_offset_0_alias,@"STO_CUDA_RESERVED_SHARED STV_DEFAULT"
__nv_reservedSMEM_offset_0_alias:
	.zero		0
	.zero		64


//--------------------- .nv.constant0._Z16matrixVectorMultPfS_S_ii --------------------------
	.section	.nv.constant0._Z16matrixVectorMultPfS_S_ii,"a",@progbits
	.sectionflags	@""
	.align	4
.nv.constant0._Z16matrixVectorMultPfS_S_ii:
	.zero		928


//--------------------- SYMBOLS --------------------------

	.type		.nv.reservedSmem.offset0,@object
	.size		.nv.reservedSmem.offset0,0x4
